//
// Generated by NVIDIA NVVM Compiler
//
// Compiler Build ID: CL-36424714
// Cuda compilation tools, release 13.0, V13.0.88
// Based on NVVM 20.0.0
//

.version 9.0
.target sm_100
.address_size 64

	// .globl	_Z12matMulKernelPfS_S_iii

.visible .entry _Z12matMulKernelPfS_S_iii(
	.param .u64 .ptr .align 1 _Z12matMulKernelPfS_S_iii_param_0,
	.param .u64 .ptr .align 1 _Z12matMulKernelPfS_S_iii_param_1,
	.param .u64 .ptr .align 1 _Z12matMulKernelPfS_S_iii_param_2,
	.param .u32 _Z12matMulKernelPfS_S_iii_param_3,
	.param .u32 _Z12matMulKernelPfS_S_iii_param_4,
	.param .u32 _Z12matMulKernelPfS_S_iii_param_5
)
{
	.reg .pred 	%p<13>;
	.reg .b32 	%r<41>;
	.reg .b32 	%f<68>;
	.reg .b64 	%rd<53>;

	ld.param.u64 	%rd7, [_Z12matMulKernelPfS_S_iii_param_0];
	ld.param.u64 	%rd8, [_Z12matMulKernelPfS_S_iii_param_1];
	ld.param.u64 	%rd6, [_Z12matMulKernelPfS_S_iii_param_2];
	ld.param.u32 	%r20, [_Z12matMulKernelPfS_S_iii_param_3];
	ld.param.u32 	%r18, [_Z12matMulKernelPfS_S_iii_param_4];
	ld.param.u32 	%r19, [_Z12matMulKernelPfS_S_iii_param_5];
	cvta.to.global.u64 	%rd1, %rd8;
	cvta.to.global.u64 	%rd2, %rd7;
	mov.u32 	%r21, %ntid.x;
	mov.u32 	%r22, %ctaid.x;
	mov.u32 	%r23, %tid.x;
	mad.lo.s32 	%r1, %r21, %r22, %r23;
	mov.u32 	%r24, %ntid.y;
	mov.u32 	%r25, %ctaid.y;
	mov.u32 	%r26, %tid.y;
	mad.lo.s32 	%r2, %r24, %r25, %r26;
	setp.ge.s32 	%p1, %r2, %r20;
	setp.ge.s32 	%p2, %r1, %r19;
	or.pred  	%p3, %p1, %p2;
	@%p3 bra 	$L__BB0_14;
	setp.lt.s32 	%p4, %r18, 1;
	mov.f32 	%f67, 0f00000000;
	@%p4 bra 	$L__BB0_13;
	mul.lo.s32 	%r3, %r18, %r2;
	and.b32  	%r4, %r18, 7;
	setp.lt.u32 	%p5, %r18, 8;
	mov.f32 	%f67, 0f00000000;
	mov.b32 	%r39, 0;
	@%p5 bra 	$L__BB0_5;
	and.b32  	%r39, %r18, 2147483640;
	neg.s32 	%r37, %r39;
	shl.b32 	%r7, %r19, 3;
	mul.wide.u32 	%rd9, %r3, 4;
	add.s64 	%rd10, %rd9, %rd2;
	add.s64 	%rd52, %rd10, 16;
	mov.f32 	%f67, 0f00000000;
	mul.wide.s32 	%rd13, %r19, 4;
	mov.u32 	%r36, %r1;
$L__BB0_4:
	.pragma "nounroll";
	ld.global.f32 	%f17, [%rd52+-16];
	mul.wide.s32 	%rd11, %r36, 4;
	add.s64 	%rd12, %rd1, %rd11;
	ld.global.f32 	%f18, [%rd12];
	fma.rn.f32 	%f19, %f17, %f18, %f67;
	ld.global.f32 	%f20, [%rd52+-12];
	add.s64 	%rd14, %rd12, %rd13;
	ld.global.f32 	%f21, [%rd14];
	fma.rn.f32 	%f22, %f20, %f21, %f19;
	ld.global.f32 	%f23, [%rd52+-8];
	add.s64 	%rd15, %rd14, %rd13;
	ld.global.f32 	%f24, [%rd15];
	fma.rn.f32 	%f25, %f23, %f24, %f22;
	ld.global.f32 	%f26, [%rd52+-4];
	add.s64 	%rd16, %rd15, %rd13;
	ld.global.f32 	%f27, [%rd16];
	fma.rn.f32 	%f28, %f26, %f27, %f25;
	ld.global.f32 	%f29, [%rd52];
	add.s64 	%rd17, %rd16, %rd13;
	ld.global.f32 	%f30, [%rd17];
	fma.rn.f32 	%f31, %f29, %f30, %f28;
	ld.global.f32 	%f32, [%rd52+4];
	add.s64 	%rd18, %rd17, %rd13;
	ld.global.f32 	%f33, [%rd18];
	fma.rn.f32 	%f34, %f32, %f33, %f31;
	ld.global.f32 	%f35, [%rd52+8];
	add.s64 	%rd19, %rd18, %rd13;
	ld.global.f32 	%f36, [%rd19];
	fma.rn.f32 	%f37, %f35, %f36, %f34;
	ld.global.f32 	%f38, [%rd52+12];
	add.s64 	%rd20, %rd19, %rd13;
	ld.global.f32 	%f39, [%rd20];
	fma.rn.f32 	%f67, %f38, %f39, %f37;
	add.s32 	%r37, %r37, 8;
	add.s32 	%r36, %r36, %r7;
	add.s64 	%rd52, %rd52, 32;
	setp.ne.s32 	%p6, %r37, 0;
	@%p6 bra 	$L__BB0_4;
$L__BB0_5:
	setp.eq.s32 	%p7, %r4, 0;
	@%p7 bra 	$L__BB0_13;
	and.b32  	%r13, %r18, 3;
	setp.lt.u32 	%p8, %r4, 4;
	@%p8 bra 	$L__BB0_8;
	add.s32 	%r28, %r39, %r3;
	mul.wide.u32 	%rd21, %r28, 4;
	add.s64 	%rd22, %rd2, %rd21;
	ld.global.f32 	%f41, [%rd22];
	mad.lo.s32 	%r29, %r39, %r19, %r1;
	mul.wide.s32 	%rd23, %r29, 4;
	add.s64 	%rd24, %rd1, %rd23;
	ld.global.f32 	%f42, [%rd24];
	fma.rn.f32 	%f43, %f41, %f42, %f67;
	cvt.u64.u32 	%rd25, %r3;
	cvt.u64.u32 	%rd26, %r39;
	add.s64 	%rd27, %rd26, %rd25;
	shl.b64 	%rd28, %rd27, 2;
	add.s64 	%rd29, %rd2, %rd28;
	ld.global.f32 	%f44, [%rd29+4];
	mul.wide.s32 	%rd30, %r19, 4;
	add.s64 	%rd31, %rd24, %rd30;
	ld.global.f32 	%f45, [%rd31];
	fma.rn.f32 	%f46, %f44, %f45, %f43;
	ld.global.f32 	%f47, [%rd29+8];
	add.s64 	%rd32, %rd31, %rd30;
	ld.global.f32 	%f48, [%rd32];
	fma.rn.f32 	%f49, %f47, %f48, %f46;
	ld.global.f32 	%f50, [%rd29+12];
	add.s64 	%rd33, %rd32, %rd30;
	ld.global.f32 	%f51, [%rd33];
	fma.rn.f32 	%f67, %f50, %f51, %f49;
	add.s32 	%r39, %r39, 4;
$L__BB0_8:
	setp.eq.s32 	%p9, %r13, 0;
	@%p9 bra 	$L__BB0_13;
	setp.eq.s32 	%p10, %r13, 1;
	@%p10 bra 	$L__BB0_11;
	add.s32 	%r30, %r39, %r3;
	mul.wide.u32 	%rd34, %r30, 4;
	add.s64 	%rd35, %rd2, %rd34;
	ld.global.f32 	%f53, [%rd35];
	mad.lo.s32 	%r31, %r39, %r19, %r1;
	mul.wide.s32 	%rd36, %r31, 4;
	add.s64 	%rd37, %rd1, %rd36;
	ld.global.f32 	%f54, [%rd37];
	fma.rn.f32 	%f55, %f53, %f54, %f67;
	cvt.u64.u32 	%rd38, %r3;
	cvt.u64.u32 	%rd39, %r39;
	add.s64 	%rd40, %rd39, %rd38;
	shl.b64 	%rd41, %rd40, 2;
	add.s64 	%rd42, %rd2, %rd41;
	ld.global.f32 	%f56, [%rd42+4];
	mul.wide.s32 	%rd43, %r19, 4;
	add.s64 	%rd44, %rd37, %rd43;
	ld.global.f32 	%f57, [%rd44];
	fma.rn.f32 	%f67, %f56, %f57, %f55;
	add.s32 	%r39, %r39, 2;
$L__BB0_11:
	and.b32  	%r32, %r18, 1;
	setp.eq.b32 	%p11, %r32, 1;
	not.pred 	%p12, %p11;
	@%p12 bra 	$L__BB0_13;
	add.s32 	%r33, %r39, %r3;
	mul.wide.u32 	%rd45, %r33, 4;
	add.s64 	%rd46, %rd2, %rd45;
	ld.global.f32 	%f58, [%rd46];
	mad.lo.s32 	%r34, %r39, %r19, %r1;
	mul.wide.s32 	%rd47, %r34, 4;
	add.s64 	%rd48, %rd1, %rd47;
	ld.global.f32 	%f59, [%rd48];
	fma.rn.f32 	%f67, %f58, %f59, %f67;
$L__BB0_13:
	mad.lo.s32 	%r35, %r19, %r2, %r1;
	cvta.to.global.u64 	%rd49, %rd6;
	mul.wide.s32 	%rd50, %r35, 4;
	add.s64 	%rd51, %rd49, %rd50;
	st.global.f32 	[%rd51], %f67;
$L__BB0_14:
	ret;

}


// ===== COMPILED SASS (sm_100) =====

	.target	sm_100

	.elftype	@"ET_EXEC"


//--------------------- .note.nv.tkinfo           --------------------------
	.section	.note.nv.tkinfo,"",@"SHT_NOTE"
	.sectionflags	@"SHF_NOTE_NV_TKINFO"
	.tkinfo
        /*0018*/ 	.word	0x00000002
        /*0030*/ 	.string	""
        /*0030*/ 	.string	"ptxas"
        /*0030*/ 	.string	"Cuda compilation tools, release 13.0, V13.0.88"
        /*0030*/ 	.string	"Build cuda_13.0.r13.0/compiler.36424714_0"
        /*0030*/ 	.string	"-arch sm_100 -m 64 "



//--------------------- .note.nv.cuinfo           --------------------------
	.section	.note.nv.cuinfo,"",@"SHT_NOTE"
	.sectionflags	@"SHF_NOTE_NV_CUINFO"
        /*0018*/ 	.short	0x0002
        /*001a*/ 	.short	0x0064
        /*001c*/ 	.short	0x0082
	.zero		2


//--------------------- .nv.info                  --------------------------
	.section	.nv.info,"",@"SHT_CUDA_INFO"
	.align	4


	//----- nvinfo : EIATTR_REGCOUNT
	.align		4
        /*0000*/ 	.byte	0x04, 0x2f
        /*0002*/ 	.short	(.L_1 - .L_0)
	.align		4
.L_0:
        /*0004*/ 	.word	index@(_Z12matMulKernelPfS_S_iii)
        /*0008*/ 	.word	0x00000020


	//----- nvinfo : EIATTR_FRAME_SIZE
	.align		4
.L_1:
        /*000c*/ 	.byte	0x04, 0x11
        /*000e*/ 	.short	(.L_3 - .L_2)
	.align		4
.L_2:
        /*0010*/ 	.word	index@(_Z12matMulKernelPfS_S_iii)
        /*0014*/ 	.word	0x00000000


	//----- nvinfo : EIATTR_MIN_STACK_SIZE
	.align		4
.L_3:
        /*0018*/ 	.byte	0x04, 0x12
        /*001a*/ 	.short	(.L_5 - .L_4)
	.align		4
.L_4:
        /*001c*/ 	.word	index@(_Z12matMulKernelPfS_S_iii)
        /*0020*/ 	.word	0x00000000
.L_5:


//--------------------- .nv.compat                --------------------------
	.section	.nv.compat,"",@"SHT_CUDA_COMPAT_INFO"
	.align	4
        /*0000*/ 	.byte	0x02, 0x09, 0x00, 0x00, 0x02, 0x02, 0x01, 0x00, 0x02, 0x05, 0x05, 0x00, 0x03, 0x07, 0x01, 0x01
        /*0010*/ 	.byte	0x02, 0x03, 0x00, 0x00, 0x02, 0x06, 0x01, 0x00, 0x04, 0x0b, 0x08, 0x00, 0x09, 0x00, 0x00, 0x00
        /*0020*/ 	.byte	0x00, 0x00, 0x00, 0x00


//--------------------- .nv.info._Z12matMulKernelPfS_S_iii --------------------------
	.section	.nv.info._Z12matMulKernelPfS_S_iii,"",@"SHT_CUDA_INFO"
	.sectionflags	@""
	.align	4


	//----- nvinfo : EIATTR_CUDA_API_VERSION
	.align		4
        /*0000*/ 	.byte	0x04, 0x37
        /*0002*/ 	.short	(.L_7 - .L_6)
.L_6:
        /*0004*/ 	.word	0x00000082


	//----- nvinfo : EIATTR_KPARAM_INFO
	.align		4
.L_7:
        /*0008*/ 	.byte	0x04, 0x17
        /*000a*/ 	.short	(.L_9 - .L_8)
.L_8:
        /*000c*/ 	.word	0x00000000
        /*0010*/ 	.short	0x0005
        /*0012*/ 	.short	0x0020
        /*0014*/ 	.byte	0x00, 0xf0, 0x11, 0x00


	//----- nvinfo : EIATTR_KPARAM_INFO
	.align		4
.L_9:
        /*0018*/ 	.byte	0x04, 0x17
        /*001a*/ 	.short	(.L_11 - .L_10)
.L_10:
        /*001c*/ 	.word	0x00000000
        /*0020*/ 	.short	0x0004
        /*0022*/ 	.short	0x001c
        /*0024*/ 	.byte	0x00, 0xf0, 0x11, 0x00


	//----- nvinfo : EIATTR_KPARAM_INFO
	.align		4
.L_11:
        /*0028*/ 	.byte	0x04, 0x17
        /*002a*/ 	.short	(.L_13 - .L_12)
.L_12:
        /*002c*/ 	.word	0x00000000
        /*0030*/ 	.short	0x0003
        /*0032*/ 	.short	0x0018
        /*0034*/ 	.byte	0x00, 0xf0, 0x11, 0x00


	//----- nvinfo : EIATTR_KPARAM_INFO
	.align		4
.L_13:
        /*0038*/ 	.byte	0x04, 0x17
        /*003a*/ 	.short	(.L_15 - .L_14)
.L_14:
        /*003c*/ 	.word	0x00000000
        /*0040*/ 	.short	0x0002
        /*0042*/ 	.short	0x0010
        /*0044*/ 	.byte	0x00, 0xf5, 0x21, 0x00


	//----- nvinfo : EIATTR_KPARAM_INFO
	.align		4
.L_15:
        /*0048*/ 	.byte	0x04, 0x17
        /*004a*/ 	.short	(.L_17 - .L_16)
.L_16:
        /*004c*/ 	.word	0x00000000
        /*0050*/ 	.short	0x0001
        /*0052*/ 	.short	0x0008
        /*0054*/ 	.byte	0x00, 0xf5, 0x21, 0x00


	//----- nvinfo : EIATTR_KPARAM_INFO
	.align		4
.L_17:
        /*0058*/ 	.byte	0x04, 0x17
        /*005a*/ 	.short	(.L_19 - .L_18)
.L_18:
        /*005c*/ 	.word	0x00000000
        /*0060*/ 	.short	0x0000
        /*0062*/ 	.short	0x0000
        /*0064*/ 	.byte	0x00, 0xf5, 0x21, 0x00


	//----- nvinfo : EIATTR_SPARSE_MMA_MASK
	.align		4
.L_19:
        /*0068*/ 	.byte	0x03, 0x50
        /*006a*/ 	.short	0x0000


	//----- nvinfo : EIATTR_MAXREG_COUNT
	.align		4
        /*006c*/ 	.byte	0x03, 0x1b
        /*006e*/ 	.short	0x00ff


	//----- nvinfo : EIATTR_MERCURY_ISA_VERSION
	.align		4
        /*0070*/ 	.byte	0x03, 0x5f
        /*0072*/ 	.short	0x0101


	//----- nvinfo : EIATTR_VRC_CTA_INIT_COUNT
	.align		4
        /*0074*/ 	.byte	0x02, 0x4a
	.zero		1
	.zero		1


	//----- nvinfo : EIATTR_EXIT_INSTR_OFFSETS
	.align		4
        /*0078*/ 	.byte	0x04, 0x1c
        /*007a*/ 	.short	(.L_21 - .L_20)


	//   ....[0]....
.L_20:
        /*007c*/ 	.word	0x000000d0


	//   ....[1]....
        /*0080*/ 	.word	0x000008f0


	//----- nvinfo : EIATTR_CBANK_PARAM_SIZE
	.align		4
.L_21:
        /*0084*/ 	.byte	0x03, 0x19
        /*0086*/ 	.short	0x0024


	//----- nvinfo : EIATTR_PARAM_CBANK
	.align		4
        /*0088*/ 	.byte	0x04, 0x0a
        /*008a*/ 	.short	(.L_23 - .L_22)
	.align		4
.L_22:
        /*008c*/ 	.word	index@(.nv.constant0._Z12matMulKernelPfS_S_iii)
        /*0090*/ 	.short	0x0380
        /*0092*/ 	.short	0x0024


	//----- nvinfo : EIATTR_SW_WAR
	.align		4
.L_23:
        /*0094*/ 	.byte	0x04, 0x36
        /*0096*/ 	.short	(.L_25 - .L_24)
.L_24:
        /*0098*/ 	.word	0x00000008
.L_25:


//--------------------- .nv.callgraph             --------------------------
	.section	.nv.callgraph,"",@"SHT_CUDA_CALLGRAPH"
	.align	4
	.sectionentsize	8
	.align		4
        /*0000*/ 	.word	0x00000000
	.align		4
        /*0004*/ 	.word	0xffffffff
	.align		4
        /*0008*/ 	.word	0x00000000
	.align		4
        /*000c*/ 	.word	0xfffffffe
	.align		4
        /*0010*/ 	.word	0x00000000
	.align		4
        /*0014*/ 	.word	0xfffffffd
	.align		4
        /*0018*/ 	.word	0x00000000
	.align		4
        /*001c*/ 	.word	0xfffffffc


//--------------------- .text._Z12matMulKernelPfS_S_iii --------------------------
	.section	.text._Z12matMulKernelPfS_S_iii,"ax",@progbits
	.align	128
        .global         _Z12matMulKernelPfS_S_iii
        .type           _Z12matMulKernelPfS_S_iii,@function
        .size           _Z12matMulKernelPfS_S_iii,(.L_x_5 - _Z12matMulKernelPfS_S_iii)
        .other          _Z12matMulKernelPfS_S_iii,@"STO_CUDA_ENTRY STV_DEFAULT"
_Z12matMulKernelPfS_S_iii:
.text._Z12matMulKernelPfS_S_iii:
[----:B------:R-:W-:Y:S01]  /*0000*/  LDC R1, c[0x0][0x37c] ;  /* 0x0000df00ff017b82 */ /* 0x000fe20000000800 */
[----:B------:R-:W0:Y:S07]  /*0010*/  S2R R0, SR_CTAID.X ;  /* 0x0000000000007919 */ /* 0x000e2e0000002500 */
[----:B------:R-:W1:Y:S01]  /*0020*/  LDC R17, c[0x0][0x3a0] ;  /* 0x0000e800ff117b82 */ /* 0x000e620000000800 */
[----:B------:R-:W0:Y:S01]  /*0030*/  LDCU UR4, c[0x0][0x360] ;  /* 0x00006c00ff0477ac */ /* 0x000e220008000800 */
[----:B------:R-:W0:Y:S01]  /*0040*/  S2R R3, SR_TID.X ;  /* 0x0000000000037919 */ /* 0x000e220000002100 */
[----:B------:R-:W2:Y:S01]  /*0050*/  LDCU UR5, c[0x0][0x364] ;  /* 0x00006c80ff0577ac */ /* 0x000ea20008000800 */
[----:B------:R-:W2:Y:S01]  /*0060*/  S2R R16, SR_CTAID.Y ;  /* 0x0000000000107919 */ /* 0x000ea20000002600 */
[----:B------:R-:W3:Y:S01]  /*0070*/  LDCU UR6, c[0x0][0x398] ;  /* 0x00007300ff0677ac */ /* 0x000ee20008000800 */
[----:B------:R-:W2:Y:S01]  /*0080*/  S2R R5, SR_TID.Y ;  /* 0x0000000000057919 */ /* 0x000ea20000002200 */
[----:B0-----:R-:W-:-:S05]  /*0090*/  IMAD R0, R0, UR4, R3 ;  /* 0x0000000400007c24 */ /* 0x001fca000f8e0203 */
[----:B-1----:R-:W-:Y:S01]  /*00a0*/  ISETP.GE.AND P0, PT, R0, R17, PT ;  /* 0x000000110000720c */ /* 0x002fe20003f06270 */
[----:B--2---:R-:W-:-:S05]  /*00b0*/  IMAD R16, R16, UR5, R5 ;  /* 0x0000000510107c24 */ /* 0x004fca000f8e0205 */
[----:B---3--:R-:W-:-:S13]  /*00c0*/  ISETP.GE.OR P0, PT, R16, UR6, P0 ;  /* 0x0000000610007c0c */ /* 0x008fda0008706670 */
[----:B------:R-:W-:Y:S05]  /*00d0*/  @P0 EXIT ;  /* 0x000000000000094d */ /* 0x000fea0003800000 */
[----:B------:R-:W0:Y:S01]  /*00e0*/  LDC R19, c[0x0][0x39c] ;  /* 0x0000e700ff137b82 */ /* 0x000e220000000800 */
[----:B------:R-:W1:Y:S01]  /*00f0*/  LDCU.64 UR4, c[0x0][0x358] ;  /* 0x00006b00ff0477ac */ /* 0x000e620008000a00 */
[----:B------:R-:W-:Y:S01]  /*0100*/  HFMA2 R24, -RZ, RZ, 0, 0 ;  /* 0x00000000ff187431 */ /* 0x000fe200000001ff */
[----:B0-----:R-:W-:-:S13]  /*0110*/  ISETP.GE.AND P0, PT, R19, 0x1, PT ;  /* 0x000000011300780c */ /* 0x001fda0003f06270 */
[----:B-1----:R-:W-:Y:S05]  /*0120*/  @!P0 BRA `(.L_x_0) ;  /* 0x0000000400e08947 */ /* 0x002fea0003800000 */
[C---:B------:R-:W-:Y:S01]  /*0130*/  ISETP.GE.U32.AND P1, PT, R19.reuse, 0x8, PT ;  /* 0x000000081300780c */ /* 0x040fe20003f26070 */
[----:B------:R-:W-:Y:S01]  /*0140*/  IMAD R20, R16, R19, RZ ;  /* 0x0000001310147224 */ /* 0x000fe200078e02ff */
[----:B------:R-:W-:Y:S02]  /*0150*/  LOP3.LUT R27, R19, 0x7, RZ, 0xc0, !PT ;  /* 0x00000007131b7812 */ /* 0x000fe400078ec0ff */
[----:B------:R-:W-:Y:S02]  /*0160*/  MOV R24, RZ ;  /* 0x000000ff00187202 */ /* 0x000fe40000000f00 */
[----:B------:R-:W-:Y:S02]  /*0170*/  ISETP.NE.AND P0, PT, R27, RZ, PT ;  /* 0x000000ff1b00720c */ /* 0x000fe40003f05270 */
[----:B------:R-:W-:-:S05]  /*0180*/  MOV R21, RZ ;  /* 0x000000ff00157202 */ /* 0x000fca0000000f00 */
[----:B------:R-:W-:Y:S06]  /*0190*/  @!P1 BRA `(.L_x_1) ;  /* 0x0000000000c49947 */ /* 0x000fec0003800000 */
[----:B------:R-:W0:Y:S01]  /*01a0*/  LDC.64 R2, c[0x0][0x380] ;  /* 0x0000e000ff027b82 */ /* 0x000e220000000a00 */
[----:B------:R-:W-:Y:S02]  /*01b0*/  LOP3.LUT R21, R19, 0x7ffffff8, RZ, 0xc0, !PT ;  /* 0x7ffffff813157812 */ /* 0x000fe400078ec0ff */
[----:B------:R-:W-:Y:S02]  /*01c0*/  MOV R24, RZ ;  /* 0x000000ff00187202 */ /* 0x000fe40000000f00 */
[----:B------:R-:W-:Y:S02]  /*01d0*/  MOV R18, R0 ;  /* 0x0000000000127202 */ /* 0x000fe40000000f00 */
[----:B------:R-:W-:Y:S01]  /*01e0*/  IADD3 R22, PT, PT, -R21, RZ, RZ ;  /* 0x000000ff15167210 */ /* 0x000fe20007ffe1ff */
[----:B0-----:R-:W-:-:S03]  /*01f0*/  IMAD.WIDE.U32 R2, R20, 0x4, R2 ;  /* 0x0000000414027825 */ /* 0x001fc600078e0002 */
[----:B------:R-:W-:-:S04]  /*0200*/  IADD3 R4, P1, PT, R2, 0x10, RZ ;  /* 0x0000001002047810 */ /* 0x000fc80007f3e0ff */
[----:B------:R-:W-:-:S09]  /*0210*/  IADD3.X R5, PT, PT, RZ, R3, RZ, P1, !PT ;  /* 0x00000003ff057210 */ /* 0x000fd20000ffe4ff */
.L_x_2:
[----:B------:R-:W0:Y:S01]  /*0220*/  LDC.64 R14, c[0x0][0x388] ;  /* 0x0000e200ff0e7b82 */ /* 0x000e220000000a00 */
[----:B------:R-:W-:Y:S02]  /*0230*/  MOV R2, R4 ;  /* 0x0000000400027202 */ /* 0x000fe40000000f00 */
[----:B------:R-:W-:-:S05]  /*0240*/  MOV R3, R5 ;  /* 0x0000000500037202 */ /* 0x000fca0000000f00 */
[----:B------:R-:W2:Y:S04]  /*0250*/  LDG.E R25, desc[UR4][R2.64+-0x10] ;  /* 0xfffff00402197981 */ /* 0x000ea8000c1e1900 */
[----:B------:R-:W3:Y:S04]  /*0260*/  LDG.E R23, desc[UR4][R2.64+-0xc] ;  /* 0xfffff40402177981 */ /* 0x000ee8000c1e1900 */
[----:B------:R-:W4:Y:S04]  /*0270*/  LDG.E R29, desc[UR4][R2.64+-0x8] ;  /* 0xfffff804021d7981 */ /* 0x000f28000c1e1900 */
[----:B------:R-:W5:Y:S01]  /*0280*/  LDG.E R28, desc[UR4][R2.64+-0x4] ;  /* 0xfffffc04021c7981 */ /* 0x000f62000c1e1900 */
[----:B0-----:R-:W-:-:S05]  /*0290*/  IMAD.WIDE R14, R18, 0x4, R14 ;  /* 0x00000004120e7825 */ /* 0x001fca00078e020e */
[----:B------:R0:W2:Y:S01]  /*02a0*/  LDG.E R26, desc[UR4][R14.64] ;  /* 0x000000040e1a7981 */ /* 0x0000a2000c1e1900 */
[----:B------:R-:W-:-:S04]  /*02b0*/  IMAD.WIDE R12, R17, 0x4, R14 ;  /* 0x00000004110c7825 */ /* 0x000fc800078e020e */
[C---:B------:R-:W-:Y:S02]  /*02c0*/  IMAD.WIDE R4, R17.reuse, 0x4, R12 ;  /* 0x0000000411047825 */ /* 0x040fe400078e020c */
[----:B------:R-:W3:Y:S02]  /*02d0*/  LDG.E R12, desc[UR4][R12.64] ;  /* 0x000000040c0c7981 */ /* 0x000ee4000c1e1900 */
[C---:B------:R-:W-:Y:S02]  /*02e0*/  IMAD.WIDE R8, R17.reuse, 0x4, R4 ;  /* 0x0000000411087825 */ /* 0x040fe400078e0204 */
[----:B------:R-:W4:Y:S02]  /*02f0*/  LDG.E R4, desc[UR4][R4.64] ;  /* 0x0000000404047981 */ /* 0x000f24000c1e1900 */
[C---:B------:R-:W-:Y:S02]  /*0300*/  IMAD.WIDE R6, R17.reuse, 0x4, R8 ;  /* 0x0000000411067825 */ /* 0x040fe400078e0208 */
[----:B------:R-:W5:Y:S02]  /*0310*/  LDG.E R8, desc[UR4][R8.64] ;  /* 0x0000000408087981 */ /* 0x000f64000c1e1900 */
[----:B------:R-:W-:-:S02]  /*0320*/  IMAD.WIDE R10, R17, 0x4, R6 ;  /* 0x00000004110a7825 */ /* 0x000fc400078e0206 */
[----:B------:R-:W5:Y:S04]  /*0330*/  LDG.E R5, desc[UR4][R2.64] ;  /* 0x0000000402057981 */ /* 0x000f68000c1e1900 */
[----:B------:R-:W5:Y:S01]  /*0340*/  LDG.E R6, desc[UR4][R6.64] ;  /* 0x0000000406067981 */ /* 0x000f62000c1e1900 */
[----:B0-----:R-:W-:-:S03]  /*0350*/  IMAD.WIDE R14, R17, 0x4, R10 ;  /* 0x00000004110e7825 */ /* 0x001fc600078e020a */
[----:B------:R-:W5:Y:S04]  /*0360*/  LDG.E R10, desc[UR4][R10.64] ;  /* 0x000000040a0a7981 */ /* 0x000f68000c1e1900 */
[----:B------:R-:W5:Y:S04]  /*0370*/  LDG.E R13, desc[UR4][R14.64] ;  /* 0x000000040e0d7981 */ /* 0x000f68000c1e1900 */
[----:B------:R-:W5:Y:S04]  /*0380*/  LDG.E R7, desc[UR4][R2.64+0x4] ;  /* 0x0000040402077981 */ /* 0x000f68000c1e1900 */
[----:B------:R-:W5:Y:S01]  /*0390*/  LDG.E R9, desc[UR4][R2.64+0xc] ;  /* 0x00000c0402097981 */ /* 0x000f62000c1e1900 */
[----:B--2---:R-:W-:Y:S01]  /*03a0*/  FFMA R26, R25, R26, R24 ;  /* 0x0000001a191a7223 */ /* 0x004fe20000000018 */
[----:B------:R-:W-:-:S02]  /*03b0*/  IMAD.WIDE R24, R17, 0x4, R14 ;  /* 0x0000000411187825 */ /* 0x000fc400078e020e */
[----:B------:R-:W2:Y:S04]  /*03c0*/  LDG.E R14, desc[UR4][R2.64+0x8] ;  /* 0x00000804020e7981 */ /* 0x000ea8000c1e1900 */
[----:B------:R-:W2:Y:S01]  /*03d0*/  LDG.E R24, desc[UR4][R24.64] ;  /* 0x0000000418187981 */ /* 0x000ea2000c1e1900 */
[----:B---3--:R-:W-:Y:S01]  /*03e0*/  FFMA R12, R23, R12, R26 ;  /* 0x0000000c170c7223 */ /* 0x008fe2000000001a */
[----:B------:R-:W-:-:S03]  /*03f0*/  IADD3 R22, PT, PT, R22, 0x8, RZ ;  /* 0x0000000816167810 */ /* 0x000fc60007ffe0ff */
[----:B----4-:R-:W-:Y:S01]  /*0400*/  FFMA R29, R29, R4, R12 ;  /* 0x000000041d1d7223 */ /* 0x010fe2000000000c */
[----:B------:R-:W-:-:S03]  /*0410*/  ISETP.NE.AND P1, PT, R22, RZ, PT ;  /* 0x000000ff1600720c */ /* 0x000fc60003f25270 */
[----:B-----5:R-:W-:Y:S01]  /*0420*/  FFMA R8, R28, R8, R29 ;  /* 0x000000081c087223 */ /* 0x020fe2000000001d */
[----:B------:R-:W-:-:S03]  /*0430*/  IADD3 R4, P2, PT, R2, 0x20, RZ ;  /* 0x0000002002047810 */ /* 0x000fc60007f5e0ff */
[----:B------:R-:W-:Y:S01]  /*0440*/  FFMA R6, R5, R6, R8 ;  /* 0x0000000605067223 */ /* 0x000fe20000000008 */
[----:B------:R-:W-:Y:S02]  /*0450*/  IADD3.X R5, PT, PT, RZ, R3, RZ, P2, !PT ;  /* 0x00000003ff057210 */ /* 0x000fe400017fe4ff */
[----:B------:R-:W-:Y:S01]  /*0460*/  LEA R18, R17, R18, 0x3 ;  /* 0x0000001211127211 */ /* 0x000fe200078e18ff */
[----:B------:R-:W-:-:S04]  /*0470*/  FFMA R7, R7, R10, R6 ;  /* 0x0000000a07077223 */ /* 0x000fc80000000006 */
[----:B--2---:R-:W-:-:S04]  /*0480*/  FFMA R14, R14, R13, R7 ;  /* 0x0000000d0e0e7223 */ /* 0x004fc80000000007 */
[----:B------:R-:W-:Y:S01]  /*0490*/  FFMA R24, R9, R24, R14 ;  /* 0x0000001809187223 */ /* 0x000fe2000000000e */
[----:B------:R-:W-:Y:S06]  /*04a0*/  @P1 BRA `(.L_x_2) ;  /* 0xfffffffc005c1947 */ /* 0x000fec000383ffff */
.L_x_1:
[----:B------:R-:W-:Y:S05]  /*04b0*/  @!P0 BRA `(.L_x_0) ;  /* 0x0000000000fc8947 */ /* 0x000fea0003800000 */
[----:B------:R-:W-:Y:S02]  /*04c0*/  ISETP.GE.U32.AND P1, PT, R27, 0x4, PT ;  /* 0x000000041b00780c */ /* 0x000fe40003f26070 */
[----:B------:R-:W-:-:S04]  /*04d0*/  LOP3.LUT R14, R19, 0x3, RZ, 0xc0, !PT ;  /* 0x00000003130e7812 */ /* 0x000fc800078ec0ff */
[----:B------:R-:W-:-:S07]  /*04e0*/  ISETP.NE.AND P0, PT, R14, RZ, PT ;  /* 0x000000ff0e00720c */ /* 0x000fce0003f05270 */
[----:B------:R-:W-:Y:S06]  /*04f0*/  @!P1 BRA `(.L_x_3) ;  /* 0x00000000006c9947 */ /* 0x000fec0003800000 */
[----:B------:R-:W0:Y:S01]  /*0500*/  LDC.64 R4, c[0x0][0x388] ;  /* 0x0000e200ff047b82 */ /* 0x000e220000000a00 */
[----:B------:R-:W1:Y:S01]  /*0510*/  LDCU.64 UR6, c[0x0][0x380] ;  /* 0x00007000ff0677ac */ /* 0x000e620008000a00 */
[----:B------:R-:W-:Y:S01]  /*0520*/  IMAD R7, R21, R17, R0 ;  /* 0x0000001115077224 */ /* 0x000fe200078e0200 */
[CC--:B------:R-:W-:Y:S02]  /*0530*/  IADD3 R3, PT, PT, R20.reuse, R21.reuse, RZ ;  /* 0x0000001514037210 */ /* 0x0c0fe40007ffe0ff */
[----:B------:R-:W-:-:S03]  /*0540*/  IADD3 R8, P1, PT, R20, R21, RZ ;  /* 0x0000001514087210 */ /* 0x000fc60007f3e0ff */
[----:B------:R-:W2:Y:S01]  /*0550*/  LDC.64 R12, c[0x0][0x380] ;  /* 0x0000e000ff0c7b82 */ /* 0x000ea20000000a00 */
[----:B0-----:R-:W-:-:S04]  /*0560*/  IMAD.WIDE R4, R7, 0x4, R4 ;  /* 0x0000000407047825 */ /* 0x001fc800078e0204 */
[----:B------:R-:W-:Y:S02]  /*0570*/  IMAD.WIDE R6, R17, 0x4, R4 ;  /* 0x0000000411067825 */ /* 0x000fe400078e0204 */
[----:B------:R-:W3:Y:S02]  /*0580*/  LDG.E R4, desc[UR4][R4.64] ;  /* 0x0000000404047981 */ /* 0x000ee4000c1e1900 */
[----:B--2---:R-:W-:Y:S01]  /*0590*/  IMAD.WIDE.U32 R12, R3, 0x4, R12 ;  /* 0x00000004030c7825 */ /* 0x004fe200078e000c */
[----:B------:R-:W-:Y:S02]  /*05a0*/  IADD3.X R3, PT, PT, RZ, RZ, RZ, P1, !PT ;  /* 0x000000ffff037210 */ /* 0x000fe40000ffe4ff */
[----:B-1----:R-:W-:-:S03]  /*05b0*/  LEA R2, P1, R8, UR6, 0x2 ;  /* 0x0000000608027c11 */ /* 0x002fc6000f8210ff */
[----:B------:R-:W3:Y:S01]  /*05c0*/  LDG.E R13, desc[UR4][R12.64] ;  /* 0x000000040c0d7981 */ /* 0x000ee2000c1e1900 */
[----:B------:R-:W-:Y:S01]  /*05d0*/  LEA.HI.X R3, R8, UR7, R3, 0x2, P1 ;  /* 0x0000000708037c11 */ /* 0x000fe200088f1403 */
[C---:B------:R-:W-:Y:S02]  /*05e0*/  IMAD.WIDE R8, R17.reuse, 0x4, R6 ;  /* 0x0000000411087825 */ /* 0x040fe400078e0206 */
[----:B------:R-:W2:Y:S04]  /*05f0*/  LDG.E R6, desc[UR4][R6.64] ;  /* 0x0000000406067981 */ /* 0x000ea8000c1e1900 */
[----:B------:R-:W2:Y:S01]  /*0600*/  LDG.E R15, desc[UR4][R2.64+0x4] ;  /* 0x00000404020f7981 */ /* 0x000ea2000c1e1900 */
[----:B------:R-:W-:-:S03]  /*0610*/  IMAD.WIDE R10, R17, 0x4, R8 ;  /* 0x00000004110a7825 */ /* 0x000fc600078e0208 */
[----:B------:R-:W4:Y:S04]  /*0620*/  LDG.E R22, desc[UR4][R8.64] ;  /* 0x0000000408167981 */ /* 0x000f28000c1e1900 */
[----:B------:R-:W4:Y:S04]  /*0630*/  LDG.E R18, desc[UR4][R2.64+0x8] ;  /* 0x0000080402127981 */ /* 0x000f28000c1e1900 */
[----:B------:R-:W5:Y:S04]  /*0640*/  LDG.E R26, desc[UR4][R2.64+0xc] ;  /* 0x00000c04021a7981 */ /* 0x000f68000c1e1900 */
[----:B------:R-:W5:Y:S01]  /*0650*/  LDG.E R10, desc[UR4][R10.64] ;  /* 0x000000040a0a7981 */ /* 0x000f62000c1e1900 */
[----:B------:R-:W-:Y:S01]  /*0660*/  IADD3 R21, PT, PT, R21, 0x4, RZ ;  /* 0x0000000415157810 */ /* 0x000fe20007ffe0ff */
[----:B---3--:R-:W-:-:S04]  /*0670*/  FFMA R24, R13, R4, R24 ;  /* 0x000000040d187223 */ /* 0x008fc80000000018 */
[----:B--2---:R-:W-:-:S04]  /*0680*/  FFMA R15, R15, R6, R24 ;  /* 0x000000060f0f7223 */ /* 0x004fc80000000018 */
[----:B----4-:R-:W-:-:S04]  /*0690*/  FFMA R15, R18, R22, R15 ;  /* 0x00000016120f7223 */ /* 0x010fc8000000000f */
[----:B-----5:R-:W-:-:S07]  /*06a0*/  FFMA R24, R26, R10, R15 ;  /* 0x0000000a1a187223 */ /* 0x020fce000000000f */
.L_x_3:
[----:B------:R-:W-:Y:S05]  /*06b0*/  @!P0 BRA `(.L_x_0) ;  /* 0x00000000007c8947 */ /* 0x000fea0003800000 */
[----:B------:R-:W-:Y:S01]  /*06c0*/  ISETP.NE.AND P1, PT, R14, 0x1, PT ;  /* 0x000000010e00780c */ /* 0x000fe20003f25270 */
[----:B------:R-:W0:Y:S01]  /*06d0*/  LDC.64 R10, c[0x0][0x380] ;  /* 0x0000e000ff0a7b82 */ /* 0x000e220000000a00 */
[----:B------:R-:W-:-:S04]  /*06e0*/  LOP3.LUT R19, R19, 0x1, RZ, 0xc0, !PT ;  /* 0x0000000113137812 */ /* 0x000fc800078ec0ff */
[----:B------:R-:W-:-:S03]  /*06f0*/  ISETP.NE.U32.AND P0, PT, R19, 0x1, PT ;  /* 0x000000011300780c */ /* 0x000fc60003f05070 */
[----:B------:R-:W1:Y:S04]  /*0700*/  LDC.64 R8, c[0x0][0x388] ;  /* 0x0000e200ff087b82 */ /* 0x000e680000000a00 */
[CC--:B------:R-:W-:Y:S02]  /*0710*/  @P1 IADD3 R13, PT, PT, R20.reuse, R21.reuse, RZ ;  /* 0x00000015140d1210 */ /* 0x0c0fe40007ffe0ff */
[----:B------:R-:W-:Y:S02]  /*0720*/  @P1 IADD3 R12, P2, PT, R20, R21, RZ ;  /* 0x00000015140c1210 */ /* 0x000fe40007f5e0ff */
[----:B------:R-:W2:Y:S02]  /*0730*/  @P1 LDC.64 R2, c[0x0][0x380] ;  /* 0x0000e000ff021b82 */ /* 0x000ea40000000a00 */
[----:B------:R-:W-:-:S06]  /*0740*/  @P1 IADD3.X R14, PT, PT, RZ, RZ, RZ, P2, !PT ;  /* 0x000000ffff0e1210 */ /* 0x000fcc00017fe4ff */
[----:B------:R-:W3:Y:S01]  /*0750*/  LDC.64 R4, c[0x0][0x380] ;  /* 0x0000e000ff047b82 */ /* 0x000ee20000000a00 */
[----:B0-----:R-:W-:-:S04]  /*0760*/  @P1 IMAD.WIDE.U32 R10, R13, 0x4, R10 ;  /* 0x000000040d0a1825 */ /* 0x001fc800078e000a */
[C---:B------:R-:W-:Y:S01]  /*0770*/  @P1 IMAD R13, R21.reuse, R17, R0 ;  /* 0x00000011150d1224 */ /* 0x040fe200078e0200 */
[----:B------:R-:W-:Y:S01]  /*0780*/  @P1 IADD3 R21, PT, PT, R21, 0x2, RZ ;  /* 0x0000000215151810 */ /* 0x000fe20007ffe0ff */
[----:B------:R-:W4:Y:S01]  /*0790*/  @P1 LDG.E R11, desc[UR4][R10.64] ;  /* 0x000000040a0b1981 */ /* 0x000f22000c1e1900 */
[----:B------:R-:W0:Y:S01]  /*07a0*/  LDC.64 R6, c[0x0][0x388] ;  /* 0x0000e200ff067b82 */ /* 0x000e220000000a00 */
[----:B-1----:R-:W-:Y:S01]  /*07b0*/  @P1 IMAD.WIDE R8, R13, 0x4, R8 ;  /* 0x000000040d081825 */ /* 0x002fe200078e0208 */
[----:B------:R-:W-:Y:S02]  /*07c0*/  @!P0 IADD3 R15, PT, PT, R20, R21, RZ ;  /* 0x00000015140f8210 */ /* 0x000fe40007ffe0ff */
[----:B--2---:R-:W-:Y:S01]  /*07d0*/  @P1 LEA R2, P2, R12, R2, 0x2 ;  /* 0x000000020c021211 */ /* 0x004fe200078410ff */
[----:B------:R-:W-:-:S03]  /*07e0*/  @!P0 IMAD R21, R21, R17, R0 ;  /* 0x0000001115158224 */ /* 0x000fc600078e0200 */
[----:B------:R-:W-:Y:S01]  /*07f0*/  @P1 LEA.HI.X R3, R12, R3, R14, 0x2, P2 ;  /* 0x000000030c031211 */ /* 0x000fe200010f140e */
[----:B------:R-:W-:Y:S01]  /*0800*/  @P1 IMAD.WIDE R12, R17, 0x4, R8 ;  /* 0x00000004110c1825 */ /* 0x000fe200078e0208 */
[----:B------:R-:W4:Y:S03]  /*0810*/  @P1 LDG.E R14, desc[UR4][R8.64] ;  /* 0x00000004080e1981 */ /* 0x000f26000c1e1900 */
[----:B---3--:R-:W-:Y:S01]  /*0820*/  @!P0 IMAD.WIDE.U32 R4, R15, 0x4, R4 ;  /* 0x000000040f048825 */ /* 0x008fe200078e0004 */
[----:B------:R-:W2:Y:S04]  /*0830*/  @P1 LDG.E R2, desc[UR4][R2.64+0x4] ;  /* 0x0000040402021981 */ /* 0x000ea8000c1e1900 */
[----:B------:R-:W2:Y:S01]  /*0840*/  @P1 LDG.E R12, desc[UR4][R12.64] ;  /* 0x000000040c0c1981 */ /* 0x000ea2000c1e1900 */
[----:B0-----:R-:W-:-:S03]  /*0850*/  @!P0 IMAD.WIDE R6, R21, 0x4, R6 ;  /* 0x0000000415068825 */ /* 0x001fc600078e0206 */
[----:B------:R-:W3:Y:S04]  /*0860*/  @!P0 LDG.E R5, desc[UR4][R4.64] ;  /* 0x0000000404058981 */ /* 0x000ee8000c1e1900 */
[----:B------:R-:W3:Y:S01]  /*0870*/  @!P0 LDG.E R6, desc[UR4][R6.64] ;  /* 0x0000000406068981 */ /* 0x000ee2000c1e1900 */
[----:B----4-:R-:W-:-:S04]  /*0880*/  @P1 FFMA R11, R11, R14, R24 ;  /* 0x0000000e0b0b1223 */ /* 0x010fc80000000018 */
[----:B--2---:R-:W-:-:S04]  /*0890*/  @P1 FFMA R24, R2, R12, R11 ;  /* 0x0000000c02181223 */ /* 0x004fc8000000000b */
[----:B---3--:R-:W-:-:S07]  /*08a0*/  @!P0 FFMA R24, R5, R6, R24 ;  /* 0x0000000605188223 */ /* 0x008fce0000000018 */
.L_x_0:
[----:B------:R-:W0:Y:S01]  /*08b0*/  LDC.64 R2, c[0x0][0x390] ;  /* 0x0000e400ff027b82 */ /* 0x000e220000000a00 */
[----:B------:R-:W-:-:S04]  /*08c0*/  IMAD R17, R16, R17, R0 ;  /* 0x0000001110117224 */ /* 0x000fc800078e0200 */
[----:B0-----:R-:W-:-:S05]  /*08d0*/  IMAD.WIDE R2, R17, 0x4, R2 ;  /* 0x0000000411027825 */ /* 0x001fca00078e0202 */
[----:B------:R-:W-:Y:S01]  /*08e0*/  STG.E desc[UR4][R2.64], R24 ;  /* 0x0000001802007986 */ /* 0x000fe2000c101904 */
[----:B------:R-:W-:Y:S05]  /*08f0*/  EXIT ;  /* 0x000000000000794d */ /* 0x000fea0003800000 */
.L_x_4:
[----:B------:R-:W-:-:S00]  /*0900*/  BRA `(.L_x_4) ;  /* 0xfffffffc00fc7947 */ /* 0x000fc0000383ffff */
[----:B------:R-:W-:-:S00]  /*0910*/  NOP ;  /* 0x0000000000007918 */ /* 0x000fc00000000000 */
        /* <DEDUP_REMOVED lines=14> */
.L_x_5:


//--------------------- .nv.shared.reserved.0     --------------------------
	.section	.nv.shared.reserved.0,"aw",@nobits
	.weak		__nv_reservedSMEM_offset_0_alias
	.size		__nv_reservedSMEM_offset_0_alias, 0, 64
	.other		__nv_reservedSMEM_offset_0_alias,@"STO_CUDA_RESERVED_SHARED STV_DEFAULT"
__nv_reservedSMEM_offset_0_alias:
	.zero		0
	.zero		64


//--------------------- .nv.constant0._Z12matMulKernelPfS_S_iii --------------------------
	.section	.nv.constant0._Z12matMulKernelPfS_S_iii,"a",@progbits
	.sectionflags	@""
	.align	4
.nv.constant0._Z12matMulKernelPfS_S_iii:
	.zero		932


//--------------------- SYMBOLS --------------------------

	.type		.nv.reservedSmem.offset0,@object
	.size		.nv.reservedSmem.offset0,0x4
